	.headerflags	@"EF_CUDA_TEXMODE_UNIFIED EF_CUDA_64BIT_ADDRESS EF_CUDA_ACCELERATORS EF_CUDA_SM90 EF_CUDA_VIRTUAL_SM(EF_CUDA_SM90)"
	.elftype	@"ET_EXEC"


//--------------------- .nv.info                  --------------------------
	.section	.nv.info,"",@"SHT_CUDA_INFO"
	.align	4


	//----- nvinfo : EIATTR_REGCOUNT
	.align		4
        /*0000*/ 	.byte	0x04, 0x2f
        /*0002*/ 	.short	(.L_1 - .L_0)
	.align		4
.L_0:
        /*0004*/ 	.word	index@(triton_poi_fused_add_div_mul_sub_30)
        /*0008*/ 	.word	0x00000020


	//----- nvinfo : EIATTR_MIN_STACK_SIZE
	.align		4
.L_1:
        /*000c*/ 	.byte	0x04, 0x12
        /*000e*/ 	.short	(.L_3 - .L_2)
	.align		4
.L_2:
        /*0010*/ 	.word	index@(triton_poi_fused_add_div_mul_sub_30)
        /*0014*/ 	.word	0x00000000


	//----- nvinfo : EIATTR_FRAME_SIZE
	.align		4
.L_3:
        /*0018*/ 	.byte	0x04, 0x11
        /*001a*/ 	.short	(.L_5 - .L_4)
	.align		4
.L_4:
        /*001c*/ 	.word	index@(triton_poi_fused_add_div_mul_sub_30)
        /*0020*/ 	.word	0x00000000


	//----- nvinfo : EIATTR_MIN_STACK_SIZE
	.align		4
.L_5:
        /*0024*/ 	.byte	0x04, 0x12
        /*0026*/ 	.short	(.L_7 - .L_6)
	.align		4
.L_6:
        /*0028*/ 	.word	index@(triton_poi_fused_add_div_mul_sub_30)
        /*002c*/ 	.word	0x00000000
.L_7:


//--------------------- .nv.info.triton_poi_fused_add_div_mul_sub_30 --------------------------
	.section	.nv.info.triton_poi_fused_add_div_mul_sub_30,"",@"SHT_CUDA_INFO"
	.sectionflags	@""
	.align	4


	//----- nvinfo : EIATTR_CUDA_API_VERSION
	.align		4
        /*0000*/ 	.byte	0x04, 0x37
        /*0002*/ 	.short	(.L_9 - .L_8)
.L_8:
        /*0004*/ 	.word	0x0000007c


	//----- nvinfo : EIATTR_KPARAM_INFO
	.align		4
.L_9:
        /*0008*/ 	.byte	0x04, 0x17
        /*000a*/ 	.short	(.L_11 - .L_10)
.L_10:
        /*000c*/ 	.word	0x00000000
        /*0010*/ 	.short	0x0007
        /*0012*/ 	.short	0x0034
        /*0014*/ 	.byte	0x00, 0xf0, 0x11, 0x00


	//----- nvinfo : EIATTR_KPARAM_INFO
	.align		4
.L_11:
        /*0018*/ 	.byte	0x04, 0x17
        /*001a*/ 	.short	(.L_13 - .L_12)
.L_12:
        /*001c*/ 	.word	0x00000000
        /*0020*/ 	.short	0x0006
        /*0022*/ 	.short	0x0030
        /*0024*/ 	.byte	0x00, 0xf0, 0x11, 0x00


	//----- nvinfo : EIATTR_KPARAM_INFO
	.align		4
.L_13:
        /*0028*/ 	.byte	0x04, 0x17
        /*002a*/ 	.short	(.L_15 - .L_14)
.L_14:
        /*002c*/ 	.word	0x00000000
        /*0030*/ 	.short	0x0005
        /*0032*/ 	.short	0x0028
        /*0034*/ 	.byte	0x00, 0xf4, 0x21, 0x00


	//----- nvinfo : EIATTR_KPARAM_INFO
	.align		4
.L_15:
        /*0038*/ 	.byte	0x04, 0x17
        /*003a*/ 	.short	(.L_17 - .L_16)
.L_16:
        /*003c*/ 	.word	0x00000000
        /*0040*/ 	.short	0x0004
        /*0042*/ 	.short	0x0020
        /*0044*/ 	.byte	0x00, 0xf4, 0x21, 0x00


	//----- nvinfo : EIATTR_KPARAM_INFO
	.align		4
.L_17:
        /*0048*/ 	.byte	0x04, 0x17
        /*004a*/ 	.short	(.L_19 - .L_18)
.L_18:
        /*004c*/ 	.word	0x00000000
        /*0050*/ 	.short	0x0003
        /*0052*/ 	.short	0x0018
        /*0054*/ 	.byte	0x00, 0xf4, 0x21, 0x00


	//----- nvinfo : EIATTR_KPARAM_INFO
	.align		4
.L_19:
        /*0058*/ 	.byte	0x04, 0x17
        /*005a*/ 	.short	(.L_21 - .L_20)
.L_20:
        /*005c*/ 	.word	0x00000000
        /*0060*/ 	.short	0x0002
        /*0062*/ 	.short	0x0010
        /*0064*/ 	.byte	0x00, 0xf4, 0x21, 0x00


	//----- nvinfo : EIATTR_KPARAM_INFO
	.align		4
.L_21:
        /*0068*/ 	.byte	0x04, 0x17
        /*006a*/ 	.short	(.L_23 - .L_22)
.L_22:
        /*006c*/ 	.word	0x00000000
        /*0070*/ 	.short	0x0001
        /*0072*/ 	.short	0x0008
        /*0074*/ 	.byte	0x00, 0xf4, 0x21, 0x00


	//----- nvinfo : EIATTR_KPARAM_INFO
	.align		4
.L_23:
        /*0078*/ 	.byte	0x04, 0x17
        /*007a*/ 	.short	(.L_25 - .L_24)
.L_24:
        /*007c*/ 	.word	0x00000000
        /*0080*/ 	.short	0x0000
        /*0082*/ 	.short	0x0000
        /*0084*/ 	.byte	0x00, 0xf4, 0x21, 0x00


	//----- nvinfo : EIATTR_SPARSE_MMA_MASK
	.align		4
.L_25:
        /*0088*/ 	.byte	0x03, 0x50
        /*008a*/ 	.short	0x0000


	//----- nvinfo : EIATTR_MAXREG_COUNT
	.align		4
        /*008c*/ 	.byte	0x03, 0x1b
        /*008e*/ 	.short	0x00ff


	//----- nvinfo : EIATTR_EXIT_INSTR_OFFSETS
	.align		4
        /*0090*/ 	.byte	0x04, 0x1c
        /*0092*/ 	.short	(.L_27 - .L_26)


	//   ....[0]....
.L_26:
        /*0094*/ 	.word	0x00000660


	//   ....[1]....
        /*0098*/ 	.word	0x00000680


	//----- nvinfo : EIATTR_REQNTID
	.align		4
.L_27:
        /*009c*/ 	.byte	0x04, 0x10
        /*009e*/ 	.short	(.L_29 - .L_28)
.L_28:
        /*00a0*/ 	.word	0x00000080
        /*00a4*/ 	.word	0x00000001
        /*00a8*/ 	.word	0x00000001


	//----- nvinfo : EIATTR_CBANK_PARAM_SIZE
	.align		4
.L_29:
        /*00ac*/ 	.byte	0x03, 0x19
        /*00ae*/ 	.short	0x0038


	//----- nvinfo : EIATTR_PARAM_CBANK
	.align		4
        /*00b0*/ 	.byte	0x04, 0x0a
        /*00b2*/ 	.short	(.L_31 - .L_30)
	.align		4
.L_30:
        /*00b4*/ 	.word	index@(.nv.constant0.triton_poi_fused_add_div_mul_sub_30)
        /*00b8*/ 	.short	0x0210
        /*00ba*/ 	.short	0x0038


	//----- nvinfo : EIATTR_SW_WAR
	.align		4
.L_31:
        /*00bc*/ 	.byte	0x04, 0x36
        /*00be*/ 	.short	(.L_33 - .L_32)
.L_32:
        /*00c0*/ 	.word	0x00000008
.L_33:


//--------------------- .nv.callgraph             --------------------------
	.section	.nv.callgraph,"",@"SHT_CUDA_CALLGRAPH"
	.align	4
	.sectionentsize	8
	.align		4
        /*0000*/ 	.word	0x00000000
	.align		4
        /*0004*/ 	.word	0xffffffff
	.align		4
        /*0008*/ 	.word	0x00000000
	.align		4
        /*000c*/ 	.word	0xfffffffe
	.align		4
        /*0010*/ 	.word	0x00000000
	.align		4
        /*0014*/ 	.word	0xfffffffd
	.align		4
        /*0018*/ 	.word	0x00000000
	.align		4
        /*001c*/ 	.word	0xfffffffc


//--------------------- .text.triton_poi_fused_add_div_mul_sub_30 --------------------------
	.section	.text.triton_poi_fused_add_div_mul_sub_30,"ax",@progbits
	.sectionflags	@"SHF_BARRIERS=1"
	.align	128
        .global         triton_poi_fused_add_div_mul_sub_30
        .type           triton_poi_fused_add_div_mul_sub_30,@function
        .size           triton_poi_fused_add_div_mul_sub_30,(.L_x_1 - triton_poi_fused_add_div_mul_sub_30)
        .other          triton_poi_fused_add_div_mul_sub_30,@"STO_CUDA_ENTRY STV_DEFAULT"
triton_poi_fused_add_div_mul_sub_30:
.text.triton_poi_fused_add_div_mul_sub_30:
[----:B------:R-:W0:Y:S01]  /*0000*/  LDC R1, c[0x0][0x28] ;  /* 0x00000a00ff017b82 */ /* 0x000e220000000800 */
[----:B------:R-:W1:Y:S07]  /*0010*/  S2R R12, SR_TID.X ;  /* 0x00000000000c7919 */ /* 0x000e6e0000002100 */
[----:B------:R-:W2:Y:S01]  /*0020*/  LDC.64 R2, c[0x0][0x210] ;  /* 0x00008400ff027b82 */ /* 0x000ea20000000a00 */
[----:B------:R-:W-:Y:S01]  /*0030*/  CS2R R18, SRZ ;  /* 0x0000000000127805 */ /* 0x000fe2000001ff00 */
[----:B------:R-:W-:Y:S01]  /*0040*/  ULDC.64 UR6, c[0x0][0x208] ;  /* 0x0000820000067ab9 */ /* 0x000fe20000000a00 */
[----:B------:R-:W3:Y:S05]  /*0050*/  S2R R15, SR_CTAID.Y ;  /* 0x00000000000f7919 */ /* 0x000eea0000002600 */
[----:B------:R-:W4:Y:S01]  /*0060*/  S2UR UR5, SR_CgaCtaId ;  /* 0x00000000000579c3 */ /* 0x000f220000008800 */
[----:B------:R-:W5:Y:S07]  /*0070*/  S2R R8, SR_CTAID.X ;  /* 0x0000000000087919 */ /* 0x000f6e0000002500 */
[----:B------:R-:W4:Y:S01]  /*0080*/  LDC.64 R6, c[0x0][0x228] ;  /* 0x00008a00ff067b82 */ /* 0x000f220000000a00 */
[----:B-1----:R-:W-:-:S04]  /*0090*/  SHF.L.U32 R13, R12, 0x1, RZ ;  /* 0x000000010c0d7819 */ /* 0x002fc800000006ff */
[----:B------:R-:W-:-:S04]  /*00a0*/  LOP3.LUT R13, R13, 0xfe, RZ, 0xc0, !PT ;  /* 0x000000fe0d0d7812 */ /* 0x000fc800078ec0ff */
[----:B---3--:R-:W-:-:S04]  /*00b0*/  PRMT R0, R13, 0x6540, R15 ;  /* 0x000065400d007816 */ /* 0x008fc8000000000f */
[C---:B------:R-:W-:Y:S01]  /*00c0*/  ISETP.GE.AND P3, PT, R0.reuse, 0x600, PT ;  /* 0x000006000000780c */ /* 0x040fe20003f66270 */
[----:B------:R-:W-:-:S05]  /*00d0*/  IMAD.HI R11, R0, 0x2aaaaaab, RZ ;  /* 0x2aaaaaab000b7827 */ /* 0x000fca00078e02ff */
[----:B------:R-:W-:-:S04]  /*00e0*/  SHF.R.U32.HI R4, RZ, 0x1f, R11 ;  /* 0x0000001fff047819 */ /* 0x000fc8000001160b */
[----:B------:R-:W-:-:S05]  /*00f0*/  LEA.HI.SX32 R11, R11, R4, 0x1a ;  /* 0x000000040b0b7211 */ /* 0x000fca00078fd2ff */
[----:B------:R-:W-:-:S04]  /*0100*/  IMAD R9, R11, -0x180, R0 ;  /* 0xfffffe800b097824 */ /* 0x000fc800078e0200 */
[----:B--2---:R-:W-:-:S05]  /*0110*/  IMAD.WIDE R2, R9, 0x4, R2 ;  /* 0x0000000409027825 */ /* 0x004fca00078e0202 */
[----:B------:R1:W2:Y:S01]  /*0120*/  @!P3 LDG.E.EL.64 R18, desc[UR6][R2.64] ;  /* 0x000000060212b981 */ /* 0x0002a2000c2e1b00 */
[----:B------:R-:W-:Y:S01]  /*0130*/  UMOV UR4, 0x400 ;  /* 0x0000040000047882 */ /* 0x000fe20000000000 */
[----:B------:R-:W-:Y:S01]  /*0140*/  LOP3.LUT R12, R12, 0x7f, RZ, 0xc0, !PT ;  /* 0x0000007f0c0c7812 */ /* 0x000fe200078ec0ff */
[----:B----4-:R-:W-:Y:S01]  /*0150*/  UPRMT UR4, UR5, 0x654, UR4 ;  /* 0x0000065405047896 */ /* 0x010fe20008000004 */
[----:B------:R-:W-:Y:S02]  /*0160*/  SHF.L.U32 R27, R15, 0x8, RZ ;  /* 0x000000080f1b7819 */ /* 0x000fe400000006ff */
[----:B------:R-:W-:Y:S02]  /*0170*/  CS2R R16, SRZ ;  /* 0x0000000000107805 */ /* 0x000fe4000001ff00 */
[----:B------:R-:W-:Y:S02]  /*0180*/  PRMT R15, R12, 0x6540, R15 ;  /* 0x000065400c0f7816 */ /* 0x000fe4000000000f */
[----:B------:R-:W-:-:S02]  /*0190*/  LOP3.LUT R27, R27, 0x80, R12, 0xfe, !PT ;  /* 0x000000801b1b7812 */ /* 0x000fc400078efe0c */
[----:B------:R-:W-:Y:S01]  /*01a0*/  LEA R10, R13, UR4, 0x3 ;  /* 0x000000040d0a7c11 */ /* 0x000fe2000f8e18ff */
[----:B------:R-:W-:Y:S01]  /*01b0*/  IMAD.HI R4, R15, 0x2aaaaaab, RZ ;  /* 0x2aaaaaab0f047827 */ /* 0x000fe200078e02ff */
[----:B-----5:R-:W-:-:S03]  /*01c0*/  ISETP.GE.AND P0, PT, R8, 0x10, PT ;  /* 0x000000100800780c */ /* 0x020fc60003f06270 */
[----:B-1----:R-:W-:Y:S01]  /*01d0*/  IMAD.HI R2, R27, 0x2aaaaaab, RZ ;  /* 0x2aaaaaab1b027827 */ /* 0x002fe200078e02ff */
[----:B------:R-:W-:Y:S02]  /*01e0*/  SHF.R.U32.HI R3, RZ, 0x1f, R4 ;  /* 0x0000001fff037819 */ /* 0x000fe40000011604 */
[----:B------:R-:W-:Y:S02]  /*01f0*/  ISETP.LT.AND P1, PT, R15, 0x600, !P0 ;  /* 0x000006000f00780c */ /* 0x000fe40004721270 */
[----:B------:R-:W-:Y:S02]  /*0200*/  SHF.R.U32.HI R5, RZ, 0x1f, R2 ;  /* 0x0000001fff057819 */ /* 0x000fe40000011602 */
[----:B------:R-:W-:Y:S02]  /*0210*/  LEA.HI.SX32 R3, R4, R3, 0x1a ;  /* 0x0000000304037211 */ /* 0x000fe400078fd2ff */
[----:B------:R-:W-:Y:S02]  /*0220*/  LEA.HI.SX32 R25, R2, R5, 0x1a ;  /* 0x0000000502197211 */ /* 0x000fe400078fd2ff */
[----:B------:R-:W-:Y:S01]  /*0230*/  ISETP.LT.AND P2, PT, R27, 0x600, !P0 ;  /* 0x000006001b00780c */ /* 0x000fe20004741270 */
[----:B------:R-:W1:Y:S01]  /*0240*/  LDC.64 R4, c[0x0][0x218] ;  /* 0x00008600ff047b82 */ /* 0x000e620000000a00 */
[----:B------:R-:W-:-:S02]  /*0250*/  LEA R29, R3, R8, 0x4 ;  /* 0x00000008031d7211 */ /* 0x000fc400078e20ff */
[----:B------:R-:W-:-:S03]  /*0260*/  LEA R25, R25, R8, 0x4 ;  /* 0x0000000819197211 */ /* 0x000fc600078e20ff */
[--C-:B0-----:R-:W-:Y:S02]  /*0270*/  IMAD.WIDE R20, R29, 0x4, R6.reuse ;  /* 0x000000041d147825 */ /* 0x101fe400078e0206 */
[----:B------:R-:W0:Y:S02]  /*0280*/  LDC.64 R2, c[0x0][0x220] ;  /* 0x00008800ff027b82 */ /* 0x000e240000000a00 */
[----:B------:R-:W-:Y:S01]  /*0290*/  IMAD.WIDE R22, R25, 0x4, R6 ;  /* 0x0000000419167825 */ /* 0x000fe200078e0206 */
[-C--:B------:R-:W-:Y:S02]  /*02a0*/  LEA R7, R15, R8.reuse, 0x4 ;  /* 0x000000080f077211 */ /* 0x080fe400078e20ff */
[----:B------:R-:W-:Y:S02]  /*02b0*/  LEA R15, R27, R8, 0x4 ;  /* 0x000000081b0f7211 */ /* 0x000fe400078e20ff */
[----:B------:R-:W-:Y:S01]  /*02c0*/  CS2R R26, SRZ ;  /* 0x00000000001a7805 */ /* 0x000fe2000001ff00 */
[----:B-1----:R-:W-:-:S04]  /*02d0*/  IMAD.WIDE R6, R7, 0x4, R4 ;  /* 0x0000000407067825 */ /* 0x002fc800078e0204 */
[----:B------:R-:W-:-:S04]  /*02e0*/  IMAD.WIDE R14, R15, 0x4, R4 ;  /* 0x000000040f0e7825 */ /* 0x000fc800078e0204 */
[----:B0-----:R-:W-:-:S04]  /*02f0*/  IMAD.WIDE R4, R29, 0x4, R2 ;  /* 0x000000041d047825 */ /* 0x001fc800078e0202 */
[----:B------:R-:W-:Y:S01]  /*0300*/  IMAD.WIDE R2, R25, 0x4, R2 ;  /* 0x0000000419027825 */ /* 0x000fe200078e0202 */
[----:B------:R-:W-:Y:S01]  /*0310*/  CS2R R24, SRZ ;  /* 0x0000000000187805 */ /* 0x000fe2000001ff00 */
[----:B--2---:R-:W-:Y:S04]  /*0320*/  STS [R10], R18 ;  /* 0x000000120a007388 */ /* 0x004fe80000000800 */
[----:B------:R0:W-:Y:S01]  /*0330*/  STS [R10+0x8], R19 ;  /* 0x000008130a007388 */ /* 0x0001e20000000800 */
[----:B------:R-:W-:Y:S06]  /*0340*/  BAR.SYNC.DEFER_BLOCKING 0x0 ;  /* 0x0000000000007b1d */ /* 0x000fec0000010000 */
[----:B------:R1:W2:Y:S04]  /*0350*/  @P1 LDG.E.EL R16, desc[UR6][R20.64] ;  /* 0x0000000614101981 */ /* 0x0002a8000c2e1900 */
[----:B------:R3:W4:Y:S04]  /*0360*/  @P2 LDG.E.EL R17, desc[UR6][R22.64] ;  /* 0x0000000616112981 */ /* 0x000728000c2e1900 */
[----:B------:R5:W4:Y:S01]  /*0370*/  @P1 LDG.E.EL R25, desc[UR6][R6.64] ;  /* 0x0000000606191981 */ /* 0x000b22000c2e1900 */
[----:B-1----:R-:W1:Y:S03]  /*0380*/  LDC.64 R20, c[0x0][0x230] ;  /* 0x00008c00ff147b82 */ /* 0x002e660000000a00 */
[----:B------:R-:W4:Y:S04]  /*0390*/  @P2 LDG.E.EL R24, desc[UR6][R14.64] ;  /* 0x000000060e182981 */ /* 0x000f28000c2e1900 */
[----:B------:R-:W4:Y:S04]  /*03a0*/  @P1 LDG.E.EL R26, desc[UR6][R4.64] ;  /* 0x00000006041a1981 */ /* 0x000f28000c2e1900 */
[----:B------:R1:W4:Y:S01]  /*03b0*/  @P2 LDG.E.EL R27, desc[UR6][R2.64] ;  /* 0x00000006021b2981 */ /* 0x000322000c2e1900 */
[----:B0-----:R-:W-:Y:S01]  /*03c0*/  CS2R R18, SRZ ;  /* 0x0000000000127805 */ /* 0x001fe2000001ff00 */
[----:B-1----:R-:W-:-:S05]  /*03d0*/  IMAD.WIDE R20, R9, 0x4, R20 ;  /* 0x0000000409147825 */ /* 0x002fca00078e0214 */
[----:B------:R-:W4:Y:S01]  /*03e0*/  @!P3 LDG.E.EL.64 R18, desc[UR6][R20.64] ;  /* 0x000000061412b981 */ /* 0x000f22000c2e1b00 */
[C---:B---3--:R-:W-:Y:S01]  /*03f0*/  LOP3.LUT R22, R12.reuse, 0x80, RZ, 0xfc, !PT ;  /* 0x000000800c167812 */ /* 0x048fe200078efcff */
[----:B------:R-:W-:Y:S01]  /*0400*/  IMAD R10, R13, -0x4, R10 ;  /* 0xfffffffc0d0a7824 */ /* 0x000fe200078e020a */
[----:B-----5:R-:W-:Y:S01]  /*0410*/  LEA R7, R12, UR4, 0x3 ;  /* 0x000000040c077c11 */ /* 0x020fe2000f8e18ff */
[----:B------:R-:W-:Y:S01]  /*0420*/  IMAD R8, R8, 0x180, R9 ;  /* 0x0000018008087824 */ /* 0x000fe200078e0209 */
[----:B------:R-:W-:Y:S02]  /*0430*/  LEA R22, R22, UR4, 0x3 ;  /* 0x0000000416167c11 */ /* 0x000fe4000f8e18ff */
[----:B------:R-:W-:Y:S01]  /*0440*/  ISETP.LT.AND P0, PT, R0, 0x600, !P0 ;  /* 0x000006000000780c */ /* 0x000fe20004701270 */
[----:B------:R0:W1:Y:S01]  /*0450*/  LDS R2, [R7] ;  /* 0x0000000007027984 */ /* 0x0000620000000800 */
[----:B------:R-:W-:-:S03]  /*0460*/  IMAD R11, R11, 0x1800, R8 ;  /* 0x000018000b0b7824 */ /* 0x000fc600078e0208 */
[----:B------:R-:W3:Y:S01]  /*0470*/  LDS R22, [R22] ;  /* 0x0000000016167984 */ /* 0x000ee20000000800 */
[----:B0-----:R-:W-:Y:S01]  /*0480*/  IMAD R7, R12, -0x4, R7 ;  /* 0xfffffffc0c077824 */ /* 0x001fe200078e0207 */
[----:B------:R-:W-:Y:S01]  /*0490*/  BAR.SYNC.DEFER_BLOCKING 0x0 ;  /* 0x0000000000007b1d */ /* 0x000fe20000010000 */
[C---:B--2---:R-:W-:Y:S02]  /*04a0*/  FSETP.GT.AND P1, PT, |R16|.reuse, 8.50705917302346158658e+37, PT ;  /* 0x7e8000001000780b */ /* 0x044fe40003f24200 */
[----:B------:R-:W-:Y:S02]  /*04b0*/  FSETP.GEU.AND P3, PT, |R16|, 1.175494350822287508e-38, PT ;  /* 0x008000001000780b */ /* 0x000fe40003f6e200 */
[C---:B----4-:R-:W-:Y:S02]  /*04c0*/  FSETP.GT.AND P2, PT, |R17|.reuse, 8.50705917302346158658e+37, PT ;  /* 0x7e8000001100780b */ /* 0x050fe40003f44200 */
[----:B------:R-:W-:-:S07]  /*04d0*/  FSETP.GEU.AND P4, PT, |R17|, 1.175494350822287508e-38, PT ;  /* 0x008000001100780b */ /* 0x000fce0003f8e200 */
[----:B------:R-:W-:Y:S01]  /*04e0*/  @P1 FMUL R16, R16, 0.25 ;  /* 0x3e80000010101820 */ /* 0x000fe20000400000 */
[----:B------:R-:W-:-:S03]  /*04f0*/  FADD R25, -R26, R25 ;  /* 0x000000191a197221 */ /* 0x000fc60000000100 */
[----:B------:R-:W-:Y:S01]  /*0500*/  @P2 FMUL R17, R17, 0.25 ;  /* 0x3e80000011112820 */ /* 0x000fe20000400000 */
[----:B------:R-:W-:Y:S01]  /*0510*/  @!P3 FMUL R16, R16, 16777216 ;  /* 0x4b8000001010b820 */ /* 0x000fe20000400000 */
[----:B------:R-:W-:Y:S02]  /*0520*/  FADD R24, -R27, R24 ;  /* 0x000000181b187221 */ /* 0x000fe40000000100 */
[----:B------:R-:W-:Y:S01]  /*0530*/  @!P4 FMUL R17, R17, 16777216 ;  /* 0x4b8000001111c820 */ /* 0x000fe20000400000 */
[----:B------:R-:W-:Y:S02]  /*0540*/  @P1 FMUL R25, R25, 0.25 ;  /* 0x3e80000019191820 */ /* 0x000fe40000400000 */
[----:B------:R-:W0:Y:S01]  /*0550*/  MUFU.RCP R16, R16 ;  /* 0x0000001000107308 */ /* 0x000e220000001000 */
[----:B------:R-:W-:Y:S01]  /*0560*/  @P2 FMUL R24, R24, 0.25 ;  /* 0x3e80000018182820 */ /* 0x000fe20000400000 */
[----:B------:R-:W-:-:S03]  /*0570*/  @!P3 FMUL R25, R25, 16777216 ;  /* 0x4b8000001919b820 */ /* 0x000fc60000400000 */
[----:B------:R-:W-:-:S03]  /*0580*/  @!P4 FMUL R24, R24, 16777216 ;  /* 0x4b8000001818c820 */ /* 0x000fc60000400000 */
[----:B------:R-:W2:Y:S01]  /*0590*/  MUFU.RCP R17, R17 ;  /* 0x0000001100117308 */ /* 0x000ea20000001000 */
[----:B0-----:R-:W-:-:S04]  /*05a0*/  FMUL R25, R16, R25 ;  /* 0x0000001910197220 */ /* 0x001fc80000400000 */
[----:B-1----:R-:W-:Y:S01]  /*05b0*/  FMUL R25, R2, R25 ;  /* 0x0000001902197220 */ /* 0x002fe20000400000 */
[----:B--2---:R-:W-:-:S04]  /*05c0*/  FMUL R3, R17, R24 ;  /* 0x0000001811037220 */ /* 0x004fc80000400000 */
[----:B------:R-:W-:Y:S01]  /*05d0*/  STS [R7], R25 ;  /* 0x0000001907007388 */ /* 0x000fe20000000800 */
[----:B---3--:R-:W-:Y:S02]  /*05e0*/  FMUL R22, R22, R3 ;  /* 0x0000000316167220 */ /* 0x008fe40000400000 */
[----:B------:R-:W0:Y:S03]  /*05f0*/  LDC.64 R2, c[0x0][0x238] ;  /* 0x00008e00ff027b82 */ /* 0x000e260000000a00 */
[----:B------:R-:W-:Y:S05]  /*0600*/  STS [R7+0x200], R22 ;  /* 0x0002001607007388 */ /* 0x000fea0000000800 */
[----:B------:R-:W-:Y:S01]  /*0610*/  BAR.SYNC.DEFER_BLOCKING 0x0 ;  /* 0x0000000000007b1d */ /* 0x000fe20000010000 */
[----:B0-----:R-:W-:-:S05]  /*0620*/  IMAD.WIDE R2, R11, 0x4, R2 ;  /* 0x000000040b027825 */ /* 0x001fca00078e0202 */
[----:B------:R-:W0:Y:S02]  /*0630*/  LDS.64 R4, [R10] ;  /* 0x000000000a047984 */ /* 0x000e240000000a00 */
[----:B0-----:R-:W-:Y:S01]  /*0640*/  FADD R4, R4, R18 ;  /* 0x0000001204047221 */ /* 0x001fe20000000000 */
[----:B------:R-:W-:Y:S01]  /*0650*/  FADD R5, R5, R19 ;  /* 0x0000001305057221 */ /* 0x000fe20000000000 */
[----:B------:R-:W-:Y:S06]  /*0660*/  @!P0 EXIT ;  /* 0x000000000000894d */ /* 0x000fec0003800000 */
[----:B------:R-:W-:Y:S01]  /*0670*/  STG.E.64 desc[UR6][R2.64], R4 ;  /* 0x0000000402007986 */ /* 0x000fe2000c101b06 */
[----:B------:R-:W-:Y:S05]  /*0680*/  EXIT ;  /* 0x000000000000794d */ /* 0x000fea0003800000 */
.L_x_0:
[----:B------:R-:W-:-:S00]  /*0690*/  BRA `(.L_x_0) ;  /* 0xfffffffc00fc7947 */ /* 0x000fc0000383ffff */
[----:B------:R-:W-:-:S00]  /*06a0*/  NOP ;  /* 0x0000000000007918 */ /* 0x000fc00000000000 */
        /* <DEDUP_REMOVED lines=13> */
.L_x_1:


//--------------------- .nv.shared.triton_poi_fused_add_div_mul_sub_30 --------------------------
	.section	.nv.shared.triton_poi_fused_add_div_mul_sub_30,"aw",@nobits
	.sectionflags	@""
	.align	16
	.zero		1024


//--------------------- .nv.constant0.triton_poi_fused_add_div_mul_sub_30 --------------------------
	.section	.nv.constant0.triton_poi_fused_add_div_mul_sub_30,"a",@progbits
	.sectionflags	@""
	.align	4
.nv.constant0.triton_poi_fused_add_div_mul_sub_30:
	.zero		584
